	.headerflags	@"EF_CUDA_TEXMODE_UNIFIED EF_CUDA_64BIT_ADDRESS EF_CUDA_ACCELERATORS EF_CUDA_SM90 EF_CUDA_VIRTUAL_SM(EF_CUDA_SM90)"
	.elftype	@"ET_EXEC"


//--------------------- .nv.info                  --------------------------
	.section	.nv.info,"",@"SHT_CUDA_INFO"
	.align	4


	//----- nvinfo : EIATTR_REGCOUNT
	.align		4
        /*0000*/ 	.byte	0x04, 0x2f
        /*0002*/ 	.short	(.L_3 - .L_2)
	.align		4
.L_2:
        /*0004*/ 	.word	index@(triton_poi_fused__native_batch_norm_legit_no_training_relu_threshold_backward_12)
        /*0008*/ 	.word	0x00000028


	//----- nvinfo : EIATTR_MIN_STACK_SIZE
	.align		4
.L_3:
        /*000c*/ 	.byte	0x04, 0x12
        /*000e*/ 	.short	(.L_5 - .L_4)
	.align		4
.L_4:
        /*0010*/ 	.word	index@(triton_poi_fused__native_batch_norm_legit_no_training_relu_threshold_backward_12)
        /*0014*/ 	.word	0x00000000


	//----- nvinfo : EIATTR_FRAME_SIZE
	.align		4
.L_5:
        /*0018*/ 	.byte	0x04, 0x11
        /*001a*/ 	.short	(.L_7 - .L_6)
	.align		4
.L_6:
        /*001c*/ 	.word	index@(triton_poi_fused__native_batch_norm_legit_no_training_relu_threshold_backward_12)
        /*0020*/ 	.word	0x00000000


	//----- nvinfo : EIATTR_MIN_STACK_SIZE
	.align		4
.L_7:
        /*0024*/ 	.byte	0x04, 0x12
        /*0026*/ 	.short	(.L_9 - .L_8)
	.align		4
.L_8:
        /*0028*/ 	.word	index@(triton_poi_fused__native_batch_norm_legit_no_training_relu_threshold_backward_12)
        /*002c*/ 	.word	0x00000000
.L_9:


//--------------------- .nv.info.triton_poi_fused__native_batch_norm_legit_no_training_relu_threshold_backward_12 --------------------------
	.section	.nv.info.triton_poi_fused__native_batch_norm_legit_no_training_relu_threshold_backward_12,"",@"SHT_CUDA_INFO"
	.sectionflags	@""
	.align	4


	//----- nvinfo : EIATTR_CUDA_API_VERSION
	.align		4
        /*0000*/ 	.byte	0x04, 0x37
        /*0002*/ 	.short	(.L_11 - .L_10)
.L_10:
        /*0004*/ 	.word	0x0000007c


	//----- nvinfo : EIATTR_KPARAM_INFO
	.align		4
.L_11:
        /*0008*/ 	.byte	0x04, 0x17
        /*000a*/ 	.short	(.L_13 - .L_12)
.L_12:
        /*000c*/ 	.word	0x00000000
        /*0010*/ 	.short	0x0008
        /*0012*/ 	.short	0x003c
        /*0014*/ 	.byte	0x00, 0xf0, 0x11, 0x00


	//----- nvinfo : EIATTR_KPARAM_INFO
	.align		4
.L_13:
        /*0018*/ 	.byte	0x04, 0x17
        /*001a*/ 	.short	(.L_15 - .L_14)
.L_14:
        /*001c*/ 	.word	0x00000000
        /*0020*/ 	.short	0x0007
        /*0022*/ 	.short	0x0038
        /*0024*/ 	.byte	0x00, 0xf0, 0x11, 0x00


	//----- nvinfo : EIATTR_KPARAM_INFO
	.align		4
.L_15:
        /*0028*/ 	.byte	0x04, 0x17
        /*002a*/ 	.short	(.L_17 - .L_16)
.L_16:
        /*002c*/ 	.word	0x00000000
        /*0030*/ 	.short	0x0006
        /*0032*/ 	.short	0x0030
        /*0034*/ 	.byte	0x00, 0xf4, 0x21, 0x00


	//----- nvinfo : EIATTR_KPARAM_INFO
	.align		4
.L_17:
        /*0038*/ 	.byte	0x04, 0x17
        /*003a*/ 	.short	(.L_19 - .L_18)
.L_18:
        /*003c*/ 	.word	0x00000000
        /*0040*/ 	.short	0x0005
        /*0042*/ 	.short	0x0028
        /*0044*/ 	.byte	0x00, 0xf4, 0x21, 0x00


	//----- nvinfo : EIATTR_KPARAM_INFO
	.align		4
.L_19:
        /*0048*/ 	.byte	0x04, 0x17
        /*004a*/ 	.short	(.L_21 - .L_20)
.L_20:
        /*004c*/ 	.word	0x00000000
        /*0050*/ 	.short	0x0004
        /*0052*/ 	.short	0x0020
        /*0054*/ 	.byte	0x00, 0xf4, 0x21, 0x00


	//----- nvinfo : EIATTR_KPARAM_INFO
	.align		4
.L_21:
        /*0058*/ 	.byte	0x04, 0x17
        /*005a*/ 	.short	(.L_23 - .L_22)
.L_22:
        /*005c*/ 	.word	0x00000000
        /*0060*/ 	.short	0x0003
        /*0062*/ 	.short	0x0018
        /*0064*/ 	.byte	0x00, 0xf4, 0x21, 0x00


	//----- nvinfo : EIATTR_KPARAM_INFO
	.align		4
.L_23:
        /*0068*/ 	.byte	0x04, 0x17
        /*006a*/ 	.short	(.L_25 - .L_24)
.L_24:
        /*006c*/ 	.word	0x00000000
        /*0070*/ 	.short	0x0002
        /*0072*/ 	.short	0x0010
        /*0074*/ 	.byte	0x00, 0xf4, 0x21, 0x00


	//----- nvinfo : EIATTR_KPARAM_INFO
	.align		4
.L_25:
        /*0078*/ 	.byte	0x04, 0x17
        /*007a*/ 	.short	(.L_27 - .L_26)
.L_26:
        /*007c*/ 	.word	0x00000000
        /*0080*/ 	.short	0x0001
        /*0082*/ 	.short	0x0008
        /*0084*/ 	.byte	0x00, 0xf4, 0x21, 0x00


	//----- nvinfo : EIATTR_KPARAM_INFO
	.align		4
.L_27:
        /*0088*/ 	.byte	0x04, 0x17
        /*008a*/ 	.short	(.L_29 - .L_28)
.L_28:
        /*008c*/ 	.word	0x00000000
        /*0090*/ 	.short	0x0000
        /*0092*/ 	.short	0x0000
        /*0094*/ 	.byte	0x00, 0xf4, 0x21, 0x00


	//----- nvinfo : EIATTR_SPARSE_MMA_MASK
	.align		4
.L_29:
        /*0098*/ 	.byte	0x03, 0x50
        /*009a*/ 	.short	0x0000


	//----- nvinfo : EIATTR_MAXREG_COUNT
	.align		4
        /*009c*/ 	.byte	0x03, 0x1b
        /*009e*/ 	.short	0x00ff


	//----- nvinfo : EIATTR_EXIT_INSTR_OFFSETS
	.align		4
        /*00a0*/ 	.byte	0x04, 0x1c
        /*00a2*/ 	.short	(.L_31 - .L_30)


	//   ....[0]....
.L_30:
        /*00a4*/ 	.word	0x00001460


	//   ....[1]....
        /*00a8*/ 	.word	0x00001480


	//----- nvinfo : EIATTR_REQNTID
	.align		4
.L_31:
        /*00ac*/ 	.byte	0x04, 0x10
        /*00ae*/ 	.short	(.L_33 - .L_32)
.L_32:
        /*00b0*/ 	.word	0x00000080
        /*00b4*/ 	.word	0x00000001
        /*00b8*/ 	.word	0x00000001


	//----- nvinfo : EIATTR_CBANK_PARAM_SIZE
	.align		4
.L_33:
        /*00bc*/ 	.byte	0x03, 0x19
        /*00be*/ 	.short	0x0040


	//----- nvinfo : EIATTR_PARAM_CBANK
	.align		4
        /*00c0*/ 	.byte	0x04, 0x0a
        /*00c2*/ 	.short	(.L_35 - .L_34)
	.align		4
.L_34:
        /*00c4*/ 	.word	index@(.nv.constant0.triton_poi_fused__native_batch_norm_legit_no_training_relu_threshold_backward_12)
        /*00c8*/ 	.short	0x0210
        /*00ca*/ 	.short	0x0040


	//----- nvinfo : EIATTR_SW_WAR
	.align		4
.L_35:
        /*00cc*/ 	.byte	0x04, 0x36
        /*00ce*/ 	.short	(.L_37 - .L_36)
.L_36:
        /*00d0*/ 	.word	0x00000008
.L_37:


//--------------------- .nv.callgraph             --------------------------
	.section	.nv.callgraph,"",@"SHT_CUDA_CALLGRAPH"
	.align	4
	.sectionentsize	8
	.align		4
        /*0000*/ 	.word	0x00000000
	.align		4
        /*0004*/ 	.word	0xffffffff
	.align		4
        /*0008*/ 	.word	0x00000000
	.align		4
        /*000c*/ 	.word	0xfffffffe
	.align		4
        /*0010*/ 	.word	0x00000000
	.align		4
        /*0014*/ 	.word	0xfffffffd
	.align		4
        /*0018*/ 	.word	0x00000000
	.align		4
        /*001c*/ 	.word	0xfffffffc


//--------------------- .nv.constant4             --------------------------
	.section	.nv.constant4,"a",@progbits
	.align	8
	.align		8
.nv.constant4:
        /*0000*/ 	.dword	_$_str
	.align		8
        /*0008*/ 	.dword	_$_str_$_2


//--------------------- .text.triton_poi_fused__native_batch_norm_legit_no_training_relu_threshold_backward_12 --------------------------
	.section	.text.triton_poi_fused__native_batch_norm_legit_no_training_relu_threshold_backward_12,"ax",@progbits
	.sectionflags	@"SHF_BARRIERS=1"
	.align	128
        .global         triton_poi_fused__native_batch_norm_legit_no_training_relu_threshold_backward_12
        .type           triton_poi_fused__native_batch_norm_legit_no_training_relu_threshold_backward_12,@function
        .size           triton_poi_fused__native_batch_norm_legit_no_training_relu_threshold_backward_12,(.L_x_1 - triton_poi_fused__native_batch_norm_legit_no_training_relu_threshold_backward_12)
        .other          triton_poi_fused__native_batch_norm_legit_no_training_relu_threshold_backward_12,@"STO_CUDA_ENTRY STV_DEFAULT"
triton_poi_fused__native_batch_norm_legit_no_training_relu_threshold_backward_12:
.text.triton_poi_fused__native_batch_norm_legit_no_training_relu_threshold_backward_12:
[----:B------:R-:W0:Y:S01]  /*0000*/  LDC R1, c[0x0][0x28] ;  /* 0x00000a00ff017b82 */ /* 0x000e220000000800 */
[----:B------:R-:W1:Y:S07]  /*0010*/  S2R R13, SR_CTAID.Y ;  /* 0x00000000000d7919 */ /* 0x000e6e0000002600 */
[----:B------:R-:W2:Y:S01]  /*0020*/  LDC.64 R20, c[0x0][0x218] ;  /* 0x00008600ff147b82 */ /* 0x000ea20000000a00 */
[----:B------:R-:W-:Y:S01]  /*0030*/  ULDC.64 UR6, c[0x0][0x208] ;  /* 0x0000820000067ab9 */ /* 0x000fe20000000a00 */
[----:B------:R-:W3:Y:S01]  /*0040*/  S2R R3, SR_TID.X ;  /* 0x0000000000037919 */ /* 0x000ee20000002100 */
[----:B------:R-:W4:Y:S05]  /*0050*/  S2R R24, SR_CTAID.X ;  /* 0x0000000000187919 */ /* 0x000f2a0000002500 */
[----:B------:R-:W5:Y:S08]  /*0060*/  LDC.64 R30, c[0x0][0x210] ;  /* 0x00008400ff1e7b82 */ /* 0x000f700000000a00 */
[----:B------:R-:W5:Y:S08]  /*0070*/  LDC.64 R28, c[0x0][0x220] ;  /* 0x00008800ff1c7b82 */ /* 0x000f700000000a00 */
[----:B------:R-:W5:Y:S01]  /*0080*/  LDC.64 R34, c[0x0][0x228] ;  /* 0x00008a00ff227b82 */ /* 0x000f620000000a00 */
[----:B-1----:R-:W-:-:S07]  /*0090*/  IMAD.SHL.U32 R25, R13, 0x20, RZ ;  /* 0x000000200d197824 */ /* 0x002fce00078e00ff */
[----:B------:R-:W1:Y:S01]  /*00a0*/  LDC.64 R32, c[0x0][0x230] ;  /* 0x00008c00ff207b82 */ /* 0x000e620000000a00 */
[----:B---3--:R-:W-:Y:S01]  /*00b0*/  IMAD.SHL.U32 R16, R3, 0x8, RZ ;  /* 0x0000000803107824 */ /* 0x008fe200078e00ff */
[----:B------:R-:W-:Y:S01]  /*00c0*/  SHF.R.U32.HI R2, RZ, 0x2, R3 ;  /* 0x00000002ff027819 */ /* 0x000fe20000011603 */
[----:B----4-:R-:W-:-:S03]  /*00d0*/  IMAD.SHL.U32 R24, R24, 0x20, RZ ;  /* 0x0000002018187824 */ /* 0x010fc600078e00ff */
[----:B------:R-:W-:Y:S02]  /*00e0*/  LOP3.LUT R16, R25, 0x18, R16, 0xf8, !PT ;  /* 0x0000001819107812 */ /* 0x000fe400078ef810 */
[----:B------:R-:W-:Y:S02]  /*00f0*/  SGXT.U32 R2, R2, 0x5 ;  /* 0x000000050202781a */ /* 0x000fe40000000000 */
[----:B------:R-:W-:Y:S02]  /*0100*/  SHF.R.S32.HI R5, RZ, 0x1f, R16 ;  /* 0x0000001fff057819 */ /* 0x000fe40000011410 */
[----:B------:R-:W-:Y:S02]  /*0110*/  SHF.R.S32.HI R13, RZ, 0x1a, R13 ;  /* 0x0000001aff0d7819 */ /* 0x000fe4000001140d */
[----:B------:R-:W-:Y:S02]  /*0120*/  LEA.HI R5, R5, R16, RZ, 0x8 ;  /* 0x0000001005057211 */ /* 0x000fe400078f40ff */
[----:B------:R-:W-:-:S02]  /*0130*/  LOP3.LUT R0, R24, R2, RZ, 0xfc, !PT ;  /* 0x0000000218007212 */ /* 0x000fc400078efcff */
[----:B------:R-:W-:Y:S02]  /*0140*/  LOP3.LUT R27, R5, 0xffffff00, RZ, 0xc0, !PT ;  /* 0xffffff00051b7812 */ /* 0x000fe400078ec0ff */
[----:B------:R-:W-:Y:S02]  /*0150*/  SHF.R.S32.HI R7, RZ, 0x8, R5 ;  /* 0x00000008ff077819 */ /* 0x000fe40000011405 */
[----:B------:R-:W-:Y:S02]  /*0160*/  CS2R R4, SRZ ;  /* 0x0000000000047805 */ /* 0x000fe4000001ff00 */
[----:B------:R-:W-:Y:S01]  /*0170*/  SGXT R13, R13, 0x1 ;  /* 0x000000010d0d781a */ /* 0x000fe20000000200 */
[C---:B------:R-:W-:Y:S01]  /*0180*/  IMAD.IADD R27, R16.reuse, 0x1, -R27 ;  /* 0x00000001101b7824 */ /* 0x040fe200078e0a1b */
[----:B------:R-:W-:Y:S01]  /*0190*/  LOP3.LUT R16, R16, 0x4, RZ, 0xfc, !PT ;  /* 0x0000000410107812 */ /* 0x000fe200078efcff */
[----:B------:R-:W-:Y:S01]  /*01a0*/  IMAD R7, R7, 0x19, R0 ;  /* 0x0000001907077824 */ /* 0x000fe200078e0200 */
[----:B------:R-:W-:Y:S01]  /*01b0*/  ISETP.GE.AND P0, PT, R0, 0x19, PT ;  /* 0x000000190000780c */ /* 0x000fe20003f06270 */
[----:B--2---:R-:W-:Y:S01]  /*01c0*/  IMAD.WIDE R8, R27, 0x4, R20 ;  /* 0x000000041b087825 */ /* 0x004fe200078e0214 */
[----:B------:R-:W-:-:S03]  /*01d0*/  LEA.HI R13, R13, R16, RZ, 0x8 ;  /* 0x000000100d0d7211 */ /* 0x000fc600078f40ff */
[----:B------:R-:W-:Y:S01]  /*01e0*/  IMAD.SHL.U32 R12, R7, 0x100, RZ ;  /* 0x00000100070c7824 */ /* 0x000fe200078e00ff */
[----:B------:R-:W-:Y:S02]  /*01f0*/  LOP3.LUT R13, R13, 0xffffff00, RZ, 0xc0, !PT ;  /* 0xffffff000d0d7812 */ /* 0x000fe400078ec0ff */
[----:B------:R-:W-:Y:S01]  /*0200*/  CS2R R6, SRZ ;  /* 0x0000000000067805 */ /* 0x000fe2000001ff00 */
[----:B------:R-:W2:Y:S01]  /*0210*/  LDG.E.EL.128 R8, desc[UR6][R8.64] ;  /* 0x0000000608087981 */ /* 0x000ea2000c2e1d00 */
[----:B------:R-:W-:Y:S02]  /*0220*/  IMAD.IADD R0, R27, 0x1, R12 ;  /* 0x000000011b007824 */ /* 0x000fe400078e020c */
[----:B------:R-:W-:Y:S02]  /*0230*/  IMAD.IADD R26, R16, 0x1, -R13 ;  /* 0x00000001101a7824 */ /* 0x000fe400078e0a0d */
[----:B-----5:R-:W-:-:S04]  /*0240*/  IMAD.WIDE R14, R0, 0x4, R30 ;  /* 0x00000004000e7825 */ /* 0x020fc800078e021e */
[----:B0-----:R-:W-:Y:S01]  /*0250*/  IMAD.WIDE R16, R27, 0x4, R28 ;  /* 0x000000041b107825 */ /* 0x001fe200078e021c */
[----:B------:R0:W2:Y:S05]  /*0260*/  @!P0 LDG.E.EL.128 R4, desc[UR6][R14.64] ;  /* 0x000000060e048981 */ /* 0x0000aa000c2e1d00 */
[----:B------:R-:W3:Y:S01]  /*0270*/  LDG.E.EL.128 R16, desc[UR6][R16.64] ;  /* 0x0000000610107981 */ /* 0x000ee2000c2e1d00 */
[C---:B------:R-:W-:Y:S02]  /*0280*/  IMAD.IADD R13, R26.reuse, 0x1, R12 ;  /* 0x000000011a0d7824 */ /* 0x040fe400078e020c */
[----:B------:R-:W-:Y:S01]  /*0290*/  IMAD.WIDE R20, R26, 0x4, R20 ;  /* 0x000000041a147825 */ /* 0x000fe200078e0214 */
[----:B0-----:R-:W-:-:S03]  /*02a0*/  CS2R R14, SRZ ;  /* 0x00000000000e7805 */ /* 0x001fc6000001ff00 */
[----:B------:R-:W-:Y:S01]  /*02b0*/  IMAD.WIDE R30, R13, 0x4, R30 ;  /* 0x000000040d1e7825 */ /* 0x000fe200078e021e */
[----:B------:R-:W-:Y:S01]  /*02c0*/  CS2R R12, SRZ ;  /* 0x00000000000c7805 */ /* 0x000fe2000001ff00 */
[----:B------:R-:W4:Y:S05]  /*02d0*/  LDG.E.EL.128 R20, desc[UR6][R20.64] ;  /* 0x0000000614147981 */ /* 0x000f2a000c2e1d00 */
[----:B------:R-:W4:Y:S01]  /*02e0*/  @!P0 LDG.E.EL.128 R12, desc[UR6][R30.64] ;  /* 0x000000061e0c8981 */ /* 0x000f22000c2e1d00 */
[----:B-1----:R-:W-:-:S04]  /*02f0*/  IMAD.WIDE R36, R27, 0x4, R32 ;  /* 0x000000041b247825 */ /* 0x002fc800078e0220 */
[----:B--2---:R-:W-:Y:S01]  /*0300*/  FADD R5, -R9, R5 ;  /* 0x0000000509057221 */ /* 0x004fe20000000100 */
[----:B---3--:R-:W-:-:S06]  /*0310*/  FADD R9, R16, 9.9999997473787516356e-06 ;  /* 0x3727c5ac10097421 */ /* 0x008fcc0000000000 */
[----:B------:R-:W0:Y:S01]  /*0320*/  MUFU.SQRT R9, R9 ;  /* 0x0000000900097308 */ /* 0x000e220000002000 */
[----:B------:R-:W-:Y:S01]  /*0330*/  FADD R19, R19, 9.9999997473787516356e-06 ;  /* 0x3727c5ac13137421 */ /* 0x000fe20000000000 */
[----:B------:R-:W-:Y:S01]  /*0340*/  FADD R6, -R10, R6 ;  /* 0x000000060a067221 */ /* 0x000fe20000000100 */
[----:B------:R-:W-:Y:S01]  /*0350*/  FADD R10, R17, 9.9999997473787516356e-06 ;  /* 0x3727c5ac110a7421 */ /* 0x000fe20000000000 */
[----:B------:R-:W-:Y:S01]  /*0360*/  FADD R4, -R8, R4 ;  /* 0x0000000408047221 */ /* 0x000fe20000000100 */
[----:B------:R-:W-:-:S03]  /*0370*/  FADD R18, R18, 9.9999997473787516356e-06 ;  /* 0x3727c5ac12127421 */ /* 0x000fc60000000000 */
[----:B------:R-:W1:Y:S01]  /*0380*/  MUFU.SQRT R8, R19 ;  /* 0x0000001300087308 */ /* 0x000e620000002000 */
[----:B------:R-:W-:Y:S01]  /*0390*/  FADD R7, -R11, R7 ;  /* 0x000000070b077221 */ /* 0x000fe20000000100 */
[----:B0-----:R-:W-:-:S06]  /*03a0*/  FSETP.GT.AND P6, PT, R9, 8.50705917302346158658e+37, PT ;  /* 0x7e8000000900780b */ /* 0x001fcc0003fc4000 */
[----:B------:R-:W0:Y:S01]  /*03b0*/  MUFU.SQRT R10, R10 ;  /* 0x0000000a000a7308 */ /* 0x000e220000002000 */
[----:B------:R-:W-:Y:S01]  /*03c0*/  FSETP.GEU.AND P1, PT, R9, 1.175494350822287508e-38, PT ;  /* 0x008000000900780b */ /* 0x000fe20003f2e000 */
[----:B------:R-:W-:-:S06]  /*03d0*/  IMAD.MOV.U32 R16, RZ, RZ, 0x3e800000 ;  /* 0x3e800000ff107424 */ /* 0x000fcc00078e00ff */
[----:B------:R-:W2:Y:S01]  /*03e0*/  MUFU.SQRT R11, R18 ;  /* 0x00000012000b7308 */ /* 0x000ea20000002000 */
[----:B----4-:R-:W-:Y:S01]  /*03f0*/  FADD R23, -R23, R15 ;  /* 0x0000000f17177221 */ /* 0x010fe20000000100 */
[----:B------:R-:W-:Y:S01]  /*0400*/  FSEL R15, R16, 1, P6 ;  /* 0x3f800000100f7808 */ /* 0x000fe20003000000 */
[----:B------:R-:W-:Y:S01]  /*0410*/  @P6 FMUL R9, R9, 0.25 ;  /* 0x3e80000009096820 */ /* 0x000fe20000400000 */
[----:B-1----:R-:W-:-:S03]  /*0420*/  FSETP.GT.AND P6, PT, R8, 8.50705917302346158658e+37, PT ;  /* 0x7e8000000800780b */ /* 0x002fc60003fc4000 */
[----:B------:R-:W-:Y:S01]  /*0430*/  @!P1 FMUL R15, R15, 16777216 ;  /* 0x4b8000000f0f9820 */ /* 0x000fe20000400000 */
[----:B------:R-:W-:Y:S01]  /*0440*/  @!P1 FMUL R9, R9, 16777216 ;  /* 0x4b80000009099820 */ /* 0x000fe20000400000 */
[----:B0-----:R-:W-:Y:S02]  /*0450*/  FSETP.GT.AND P2, PT, R10, 8.50705917302346158658e+37, PT ;  /* 0x7e8000000a00780b */ /* 0x001fe40003f44000 */
[----:B------:R-:W-:Y:S02]  /*0460*/  FSETP.GEU.AND P1, PT, R8, 1.175494350822287508e-38, PT ;  /* 0x008000000800780b */ /* 0x000fe40003f2e000 */
[C---:B--2---:R-:W-:Y:S02]  /*0470*/  FSETP.GT.AND P4, PT, R11.reuse, 8.50705917302346158658e+37, PT ;  /* 0x7e8000000b00780b */ /* 0x044fe40003f84000 */
[----:B------:R-:W-:Y:S02]  /*0480*/  FSETP.GEU.AND P3, PT, R10, 1.175494350822287508e-38, PT ;  /* 0x008000000a00780b */ /* 0x000fe40003f6e000 */
[----:B------:R-:W-:Y:S01]  /*0490*/  FSETP.GEU.AND P5, PT, R11, 1.175494350822287508e-38, PT ;  /* 0x008000000b00780b */ /* 0x000fe20003fae000 */
[----:B------:R-:W-:-:S04]  /*04a0*/  @P6 FMUL R8, R8, 0.25 ;  /* 0x3e80000008086820 */ /* 0x000fc80000400000 */
[----:B------:R-:W-:Y:S02]  /*04b0*/  @P2 FMUL R10, R10, 0.25 ;  /* 0x3e8000000a0a2820 */ /* 0x000fe40000400000 */
[----:B------:R-:W-:Y:S02]  /*04c0*/  @!P1 FMUL R8, R8, 16777216 ;  /* 0x4b80000008089820 */ /* 0x000fe40000400000 */
[----:B------:R-:W-:Y:S02]  /*04d0*/  @P4 FMUL R11, R11, 0.25 ;  /* 0x3e8000000b0b4820 */ /* 0x000fe40000400000 */
[----:B------:R-:W-:Y:S02]  /*04e0*/  @!P3 FMUL R10, R10, 16777216 ;  /* 0x4b8000000a0ab820 */ /* 0x000fe40000400000 */
[----:B------:R-:W0:Y:S01]  /*04f0*/  MUFU.RCP R8, R8 ;  /* 0x0000000800087308 */ /* 0x000e220000001000 */
[----:B------:R-:W-:Y:S01]  /*0500*/  @!P5 FMUL R11, R11, 16777216 ;  /* 0x4b8000000b0bd820 */ /* 0x000fe20000400000 */
[----:B------:R-:W-:Y:S01]  /*0510*/  FADD R21, -R21, R13 ;  /* 0x0000000d15157221 */ /* 0x000fe20000000100 */
[----:B------:R-:W-:-:S05]  /*0520*/  FSEL R13, R16, 1, P6 ;  /* 0x3f800000100d7808 */ /* 0x000fca0003000000 */
[----:B------:R1:W2:Y:S01]  /*0530*/  MUFU.RCP R18, R9 ;  /* 0x0000000900127308 */ /* 0x0002a20000001000 */
[----:B------:R-:W-:-:S07]  /*0540*/  FADD R20, -R20, R12 ;  /* 0x0000000c14147221 */ /* 0x000fce0000000100 */
[----:B------:R-:W3:Y:S01]  /*0550*/  MUFU.RCP R10, R10 ;  /* 0x0000000a000a7308 */ /* 0x000ee20000001000 */
[----:B-1----:R-:W-:Y:S01]  /*0560*/  FSEL R9, R16, 1, P2 ;  /* 0x3f80000010097808 */ /* 0x002fe20001000000 */
[----:B------:R-:W-:-:S06]  /*0570*/  @!P1 FMUL R13, R13, 16777216 ;  /* 0x4b8000000d0d9820 */ /* 0x000fcc0000400000 */
[----:B------:R-:W1:Y:S01]  /*0580*/  MUFU.RCP R11, R11 ;  /* 0x0000000b000b7308 */ /* 0x000e620000001000 */
[----:B------:R-:W-:Y:S01]  /*0590*/  FSEL R12, R16, 1, P4 ;  /* 0x3f800000100c7808 */ /* 0x000fe20002000000 */
[----:B------:R-:W-:Y:S01]  /*05a0*/  @!P3 FMUL R9, R9, 16777216 ;  /* 0x4b8000000909b820 */ /* 0x000fe20000400000 */
[----:B0-----:R-:W-:Y:S01]  /*05b0*/  FMUL R8, R8, R13 ;  /* 0x0000000d08087220 */ /* 0x001fe20000400000 */
[----:B--2---:R-:W-:Y:S02]  /*05c0*/  FMUL R17, R18, R15 ;  /* 0x0000000f12117220 */ /* 0x004fe40000400000 */
[----:B------:R-:W-:Y:S01]  /*05d0*/  @!P5 FMUL R12, R12, 16777216 ;  /* 0x4b8000000c0cd820 */ /* 0x000fe20000400000 */
[----:B---3--:R-:W-:Y:S01]  /*05e0*/  FMUL R10, R10, R9 ;  /* 0x000000090a0a7220 */ /* 0x008fe20000400000 */
[----:B------:R-:W-:Y:S01]  /*05f0*/  FMUL R18, R8, R7 ;  /* 0x0000000708127220 */ /* 0x000fe20000400000 */
[----:B------:R-:W-:-:S04]  /*0600*/  IMAD.WIDE R8, R27, 0x4, R34 ;  /* 0x000000041b087825 */ /* 0x000fc800078e0222 */
[----:B------:R-:W-:Y:S01]  /*0610*/  FADD R22, -R22, R14 ;  /* 0x0000000e16167221 */ /* 0x000fe20000000100 */
[----:B-1----:R-:W-:Y:S01]  /*0620*/  FMUL R11, R11, R12 ;  /* 0x0000000c0b0b7220 */ /* 0x002fe20000400000 */
[----:B------:R-:W-:Y:S01]  /*0630*/  FMUL R19, R10, R5 ;  /* 0x000000050a137220 */ /* 0x000fe20000400000 */
[----:B------:R-:W2:Y:S02]  /*0640*/  LDG.E.EL.128 R12, desc[UR6][R36.64] ;  /* 0x00000006240c7981 */ /* 0x000ea4000c2e1d00 */
[----:B------:R-:W-:Y:S02]  /*0650*/  FMUL R30, R11, R6 ;  /* 0x000000060b1e7220 */ /* 0x000fe40000400000 */
[----:B------:R-:W2:Y:S01]  /*0660*/  LDG.E.EL.128 R8, desc[UR6][R8.64] ;  /* 0x0000000608087981 */ /* 0x000ea2000c2e1d00 */
[----:B------:R-:W-:Y:S01]  /*0670*/  FMUL R17, R17, R4 ;  /* 0x0000000411117220 */ /* 0x000fe20000400000 */
[----:B------:R-:W-:-:S06]  /*0680*/  IMAD.WIDE R4, R26, 0x4, R28 ;  /* 0x000000041a047825 */ /* 0x000fcc00078e021c */
[----:B------:R-:W3:Y:S01]  /*0690*/  LDG.E.EL.128 R4, desc[UR6][R4.64] ;  /* 0x0000000604047981 */ /* 0x000ee2000c2e1d00 */
[----:B------:R-:W-:-:S04]  /*06a0*/  IMAD.WIDE R28, R26, 0x4, R34 ;  /* 0x000000041a1c7825 */ /* 0x000fc800078e0222 */
[----:B------:R-:W-:Y:S01]  /*06b0*/  IMAD.WIDE R26, R26, 0x4, R32 ;  /* 0x000000041a1a7825 */ /* 0x000fe200078e0220 */
[----:B------:R-:W0:Y:S03]  /*06c0*/  S2UR UR5, SR_CgaCtaId ;  /* 0x00000000000579c3 */ /* 0x000e260000008800 */
[----:B------:R-:W-:Y:S01]  /*06d0*/  IMAD.SHL.U32 R31, R3, 0x100, RZ ;  /* 0x00000100031f7824 */ /* 0x000fe200078e00ff */
[----:B------:R-:W-:-:S04]  /*06e0*/  UMOV UR4, 0x400 ;  /* 0x0000040000047882 */ /* 0x000fc80000000000 */
[----:B------:R-:W-:-:S04]  /*06f0*/  LOP3.LUT R31, R31, 0x300, RZ, 0xc0, !PT ;  /* 0x000003001f1f7812 */ /* 0x000fc800078ec0ff */
[----:B------:R-:W-:Y:S01]  /*0700*/  LOP3.LUT R2, R31, R2, RZ, 0xfc, !PT ;  /* 0x000000021f027212 */ /* 0x000fe200078efcff */
[----:B0-----:R-:W-:-:S06]  /*0710*/  UPRMT UR4, UR5, 0x654, UR4 ;  /* 0x0000065405047896 */ /* 0x001fcc0008000004 */
[----:B------:R-:W-:-:S05]  /*0720*/  LEA.HI R33, R31, UR4, RZ, 0x1d ;  /* 0x000000041f217c11 */ /* 0x000fca000f8fe8ff */
[----:B------:R-:W-:Y:S02]  /*0730*/  IMAD R33, R2, 0x4, R33 ;  /* 0x0000000402217824 */ /* 0x000fe400078e0221 */
[----:B--2---:R-:W-:Y:S01]  /*0740*/  FFMA R18, R11, R18, R15 ;  /* 0x000000120b127223 */ /* 0x004fe2000000000f */
[----:B------:R-:W-:Y:S01]  /*0750*/  FFMA R30, R10, R30, R14 ;  /* 0x0000001e0a1e7223 */ /* 0x000fe2000000000e */
[----:B------:R-:W-:Y:S01]  /*0760*/  FFMA R19, R9, R19, R13 ;  /* 0x0000001309137223 */ /* 0x000fe2000000000d */
[----:B------:R-:W-:Y:S02]  /*0770*/  FFMA R17, R8, R17, R12 ;  /* 0x0000001108117223 */ /* 0x000fe4000000000c */
[----:B------:R-:W2:Y:S04]  /*0780*/  LDG.E.EL.128 R8, desc[UR6][R28.64] ;  /* 0x000000061c087981 */ /* 0x000ea8000c2e1d00 */
[----:B------:R0:W2:Y:S01]  /*0790*/  LDG.E.EL.128 R12, desc[UR6][R26.64] ;  /* 0x000000061a0c7981 */ /* 0x0000a2000c2e1d00 */
[----:B---3--:R-:W-:Y:S01]  /*07a0*/  FADD R4, R4, 9.9999997473787516356e-06 ;  /* 0x3727c5ac04047421 */ /* 0x008fe20000000000 */
[----:B------:R-:W-:-:S04]  /*07b0*/  FSETP.GEU.AND P1, PT, R17, RZ, PT ;  /* 0x000000ff1100720b */ /* 0x000fc80003f2e000 */
[----:B------:R-:W-:Y:S01]  /*07c0*/  FSEL R32, R17, RZ, P1 ;  /* 0x000000ff11207208 */ /* 0x000fe20000800000 */
[----:B0-----:R-:W0:Y:S01]  /*07d0*/  MUFU.SQRT R26, R4 ;  /* 0x00000004001a7308 */ /* 0x001e220000002000 */
[----:B------:R-:W-:-:S04]  /*07e0*/  FSETP.GEU.AND P1, PT, R19, RZ, PT ;  /* 0x000000ff1300720b */ /* 0x000fc80003f2e000 */
[----:B------:R-:W-:Y:S02]  /*07f0*/  FSEL R19, R19, RZ, P1 ;  /* 0x000000ff13137208 */ /* 0x000fe40000800000 */
[C---:B------:R-:W-:Y:S02]  /*0800*/  FSETP.GEU.AND P1, PT, R30.reuse, RZ, PT ;  /* 0x000000ff1e00720b */ /* 0x040fe40003f2e000 */
[----:B------:R-:W-:Y:S02]  /*0810*/  LOP3.LUT R17, R31, 0x20, RZ, 0xfc, !PT ;  /* 0x000000201f117812 */ /* 0x000fe400078efcff */
[----:B------:R-:W-:Y:S02]  /*0820*/  FSEL R30, R30, RZ, P1 ;  /* 0x000000ff1e1e7208 */ /* 0x000fe40000800000 */
[----:B------:R-:W-:Y:S02]  /*0830*/  LEA.HI R17, R17, UR4, RZ, 0x1d ;  /* 0x0000000411117c11 */ /* 0x000fe4000f8fe8ff */
[----:B0-----:R-:W-:-:S02]  /*0840*/  FSETP.GT.AND P1, PT, R26, 8.50705917302346158658e+37, PT ;  /* 0x7e8000001a00780b */ /* 0x001fc40003f24000 */
[----:B------:R-:W-:Y:S01]  /*0850*/  FSETP.GEU.AND P3, PT, R26, 1.175494350822287508e-38, PT ;  /* 0x008000001a00780b */ /* 0x000fe20003f6e000 */
[----:B------:R-:W-:Y:S01]  /*0860*/  IMAD R28, R2, 0x4, R17 ;  /* 0x00000004021c7824 */ /* 0x000fe200078e0211 */
[----:B------:R-:W-:-:S04]  /*0870*/  LOP3.LUT R17, R31, 0x40, RZ, 0xfc, !PT ;  /* 0x000000401f117812 */ /* 0x000fc800078efcff */
[----:B------:R-:W-:-:S05]  /*0880*/  LEA.HI R17, R17, UR4, RZ, 0x1d ;  /* 0x0000000411117c11 */ /* 0x000fca000f8fe8ff */
[----:B------:R-:W-:Y:S01]  /*0890*/  @P1 FMUL R26, R26, 0.25 ;  /* 0x3e8000001a1a1820 */ /* 0x000fe20000400000 */
[----:B------:R-:W-:Y:S02]  /*08a0*/  IMAD R27, R2, 0x4, R17 ;  /* 0x00000004021b7824 */ /* 0x000fe400078e0211 */
[----:B------:R-:W-:Y:S01]  /*08b0*/  FADD R5, R5, 9.9999997473787516356e-06 ;  /* 0x3727c5ac05057421 */ /* 0x000fe20000000000 */
[----:B------:R-:W-:Y:S01]  /*08c0*/  @!P3 FMUL R26, R26, 16777216 ;  /* 0x4b8000001a1ab820 */ /* 0x000fe20000400000 */
[----:B------:R-:W-:Y:S03]  /*08d0*/  STS [R33], R32 ;  /* 0x0000002021007388 */ /* 0x000fe60000000800 */
[----:B------:R-:W0:Y:S01]  /*08e0*/  MUFU.RCP R17, R26 ;  /* 0x0000001a00117308 */ /* 0x000e220000001000 */
[----:B------:R1:W-:Y:S04]  /*08f0*/  STS [R28+0x80], R19 ;  /* 0x000080131c007388 */ /* 0x0003e80000000800 */
[----:B------:R3:W-:Y:S01]  /*0900*/  STS [R27+0x100], R30 ;  /* 0x0001001e1b007388 */ /* 0x0007e20000000800 */
[----:B-1----:R-:W-:-:S02]  /*0910*/  FSEL R28, R16, 1, P1 ;  /* 0x3f800000101c7808 */ /* 0x002fc40000800000 */
[----:B---3--:R-:W1:Y:S03]  /*0920*/  MUFU.SQRT R27, R5 ;  /* 0x00000005001b7308 */ /* 0x008e660000002000 */
[----:B------:R-:W-:Y:S01]  /*0930*/  @!P3 FMUL R28, R28, 16777216 ;  /* 0x4b8000001c1cb820 */ /* 0x000fe20000400000 */
[----:B------:R-:W-:-:S03]  /*0940*/  FADD R6, R6, 9.9999997473787516356e-06 ;  /* 0x3727c5ac06067421 */ /* 0x000fc60000000000 */
[----:B0-----:R-:W-:Y:S02]  /*0950*/  FMUL R17, R17, R28 ;  /* 0x0000001c11117220 */ /* 0x001fe40000400000 */
[----:B------:R-:W0:Y:S01]  /*0960*/  MUFU.SQRT R28, R6 ;  /* 0x00000006001c7308 */ /* 0x000e220000002000 */
[C---:B-1----:R-:W-:Y:S02]  /*0970*/  FSETP.GT.AND P1, PT, R27.reuse, 8.50705917302346158658e+37, PT ;  /* 0x7e8000001b00780b */ /* 0x042fe40003f24000 */
[----:B------:R-:W-:Y:S02]  /*0980*/  FSETP.GEU.AND P3, PT, R27, 1.175494350822287508e-38, PT ;  /* 0x008000001b00780b */ /* 0x000fe40003f6e000 */
[----:B------:R-:W-:-:S09]  /*0990*/  FSEL R26, R16, 1, P1 ;  /* 0x3f800000101a7808 */ /* 0x000fd20000800000 */
[----:B------:R-:W-:Y:S01]  /*09a0*/  @P1 FMUL R27, R27, 0.25 ;  /* 0x3e8000001b1b1820 */ /* 0x000fe20000400000 */
[----:B0-----:R-:W-:Y:S01]  /*09b0*/  FSETP.GT.AND P1, PT, R28, 8.50705917302346158658e+37, PT ;  /* 0x7e8000001c00780b */ /* 0x001fe20003f24000 */
[----:B------:R-:W-:Y:S02]  /*09c0*/  @!P3 FMUL R26, R26, 16777216 ;  /* 0x4b8000001a1ab820 */ /* 0x000fe40000400000 */
[----:B------:R-:W-:Y:S01]  /*09d0*/  @!P3 FMUL R27, R27, 16777216 ;  /* 0x4b8000001b1bb820 */ /* 0x000fe20000400000 */
[----:B------:R-:W-:Y:S01]  /*09e0*/  FSETP.GEU.AND P3, PT, R28, 1.175494350822287508e-38, PT ;  /* 0x008000001c00780b */ /* 0x000fe20003f6e000 */
[----:B------:R-:W-:-:S04]  /*09f0*/  FADD R7, R7, 9.9999997473787516356e-06 ;  /* 0x3727c5ac07077421 */ /* 0x000fc80000000000 */
[----:B------:R-:W0:Y:S04]  /*0a00*/  MUFU.SQRT R4, R7 ;  /* 0x0000000700047308 */ /* 0x000e280000002000 */
[----:B------:R-:W-:-:S04]  /*0a10*/  @P1 FMUL R28, R28, 0.25 ;  /* 0x3e8000001c1c1820 */ /* 0x000fc80000400000 */
[----:B------:R-:W-:Y:S01]  /*0a20*/  @!P3 FMUL R28, R28, 16777216 ;  /* 0x4b8000001c1cb820 */ /* 0x000fe20000400000 */
[----:B------:R-:W-:-:S05]  /*0a30*/  FSEL R5, R16, 1, P1 ;  /* 0x3f80000010057808 */ /* 0x000fca0000800000 */
[----:B------:R-:W1:Y:S01]  /*0a40*/  MUFU.RCP R28, R28 ;  /* 0x0000001c001c7308 */ /* 0x000e620000001000 */
[C---:B0-----:R-:W-:Y:S01]  /*0a50*/  FSETP.GT.AND P1, PT, R4.reuse, 8.50705917302346158658e+37, PT ;  /* 0x7e8000000400780b */ /* 0x041fe20003f24000 */
[----:B------:R-:W-:Y:S01]  /*0a60*/  @!P3 FMUL R5, R5, 16777216 ;  /* 0x4b8000000505b820 */ /* 0x000fe20000400000 */
[----:B------:R-:W-:-:S05]  /*0a70*/  FSETP.GEU.AND P3, PT, R4, 1.175494350822287508e-38, PT ;  /* 0x008000000400780b */ /* 0x000fca0003f6e000 */
[----:B------:R-:W0:Y:S01]  /*0a80*/  MUFU.RCP R27, R27 ;  /* 0x0000001b001b7308 */ /* 0x000e220000001000 */
[----:B-1----:R-:W-:-:S05]  /*0a90*/  FMUL R5, R28, R5 ;  /* 0x000000051c057220 */ /* 0x002fca0000400000 */
[----:B------:R-:W-:Y:S01]  /*0aa0*/  @P1 FMUL R4, R4, 0.25 ;  /* 0x3e80000004041820 */ /* 0x000fe20000400000 */
[----:B------:R-:W-:-:S03]  /*0ab0*/  FMUL R5, R5, R22 ;  /* 0x0000001605057220 */ /* 0x000fc60000400000 */
[----:B------:R-:W-:Y:S01]  /*0ac0*/  @!P3 FMUL R4, R4, 16777216 ;  /* 0x4b8000000404b820 */ /* 0x000fe20000400000 */
[----:B0-----:R-:W-:Y:S01]  /*0ad0*/  FMUL R26, R27, R26 ;  /* 0x0000001a1b1a7220 */ /* 0x001fe20000400000 */
[----:B------:R-:W-:-:S03]  /*0ae0*/  LOP3.LUT R6, R31, 0xa0, RZ, 0xfc, !PT ;  /* 0x000000a01f067812 */ /* 0x000fc600078efcff */
[----:B------:R-:W-:Y:S01]  /*0af0*/  FMUL R22, R26, R21 ;  /* 0x000000151a167220 */ /* 0x000fe20000400000 */
[----:B------:R-:W-:Y:S01]  /*0b00*/  LOP3.LUT R21, R31, 0xc0, RZ, 0xfc, !PT ;  /* 0x000000c01f157812 */ /* 0x000fe200078efcff */
[----:B------:R-:W0:Y:S03]  /*0b10*/  MUFU.RCP R4, R4 ;  /* 0x0000000400047308 */ /* 0x000e260000001000 */
[----:B------:R-:W-:Y:S02]  /*0b20*/  LEA.HI R21, R21, UR4, RZ, 0x1d ;  /* 0x0000000415157c11 */ /* 0x000fe4000f8fe8ff */
[C---:B------:R-:W-:Y:S02]  /*0b30*/  LOP3.LUT R29, R31.reuse, 0x80, RZ, 0xfc, !PT ;  /* 0x000000801f1d7812 */ /* 0x040fe400078efcff */
[----:B------:R-:W-:Y:S02]  /*0b40*/  LOP3.LUT R27, R31, 0xe0, RZ, 0xfc, !PT ;  /* 0x000000e01f1b7812 */ /* 0x000fe400078efcff */
[----:B------:R-:W-:Y:S01]  /*0b50*/  SHF.R.U32.HI R26, RZ, 0x5, R3 ;  /* 0x00000005ff1a7819 */ /* 0x000fe20000011603 */
[----:B------:R-:W-:Y:S01]  /*0b60*/  FMUL R17, R17, R20 ;  /* 0x0000001411117220 */ /* 0x000fe20000400000 */
[----:B------:R-:W-:-:S02]  /*0b70*/  LEA.HI R29, R29, UR4, RZ, 0x1d ;  /* 0x000000041d1d7c11 */ /* 0x000fc4000f8fe8ff */
[----:B------:R-:W-:Y:S02]  /*0b80*/  LEA.HI R27, R27, UR4, RZ, 0x1d ;  /* 0x000000041b1b7c11 */ /* 0x000fe4000f8fe8ff */
[----:B------:R-:W-:Y:S02]  /*0b90*/  SGXT.U32 R26, R26, 0x2 ;  /* 0x000000021a1a781a */ /* 0x000fe40000000000 */
[----:B------:R-:W-:Y:S02]  /*0ba0*/  FSETP.GEU.AND P5, PT, R18, RZ, PT ;  /* 0x000000ff1200720b */ /* 0x000fe40003fae000 */
[----:B------:R-:W-:Y:S02]  /*0bb0*/  FSETP.GTU.AND P4, PT, R30, RZ, PT ;  /* 0x000000ff1e00720b */ /* 0x000fe40003f8c000 */
[----:B------:R-:W-:Y:S01]  /*0bc0*/  FSETP.GTU.AND P2, PT, R32, RZ, PT ;  /* 0x000000ff2000720b */ /* 0x000fe20003f4c000 */
[----:B--2---:R-:W-:Y:S01]  /*0bd0*/  FFMA R10, R10, R5, R14 ;  /* 0x000000050a0a7223 */ /* 0x004fe2000000000e */
[----:B------:R-:W-:-:S04]  /*0be0*/  LOP3.LUT R5, R31, 0x60, RZ, 0xfc, !PT ;  /* 0x000000601f057812 */ /* 0x000fc800078efcff */
[----:B------:R-:W-:Y:S02]  /*0bf0*/  LEA.HI R7, R5, UR4, RZ, 0x1d ;  /* 0x0000000405077c11 */ /* 0x000fe4000f8fe8ff */
[----:B------:R-:W-:-:S05]  /*0c00*/  LEA.HI R5, R6, UR4, RZ, 0x1d ;  /* 0x0000000406057c11 */ /* 0x000fca000f8fe8ff */
[C---:B------:R-:W-:Y:S02]  /*0c10*/  IMAD R6, R2.reuse, 0x4, R5 ;  /* 0x0000000402067824 */ /* 0x040fe400078e0205 */
[----:B------:R-:W-:Y:S01]  /*0c20*/  IMAD R5, R2, 0x4, R21 ;  /* 0x0000000402057824 */ /* 0x000fe200078e0215 */
[----:B------:R-:W-:Y:S02]  /*0c30*/  FSEL R21, R16, 1, P1 ;  /* 0x3f80000010157808 */ /* 0x000fe40000800000 */
[----:B------:R-:W-:-:S03]  /*0c40*/  LOP3.LUT R16, R24, 0x1f, R3, 0xf8, !PT ;  /* 0x0000001f18107812 */ /* 0x000fc600078ef803 */
[----:B------:R-:W-:Y:S01]  /*0c50*/  @!P3 FMUL R21, R21, 16777216 ;  /* 0x4b8000001515b820 */ /* 0x000fe20000400000 */
[----:B------:R-:W-:-:S03]  /*0c60*/  IMAD R7, R2, 0x4, R7 ;  /* 0x0000000402077824 */ /* 0x000fc600078e0207 */
[----:B0-----:R-:W-:Y:S01]  /*0c70*/  FMUL R24, R4, R21 ;  /* 0x0000001504187220 */ /* 0x001fe20000400000 */
[----:B------:R-:W-:Y:S02]  /*0c80*/  IMAD R14, R2, 0x4, R29 ;  /* 0x00000004020e7824 */ /* 0x000fe400078e021d */
[----:B------:R-:W-:Y:S01]  /*0c90*/  FFMA R21, R8, R17, R12 ;  /* 0x0000001108157223 */ /* 0x000fe2000000000c */
[----:B------:R-:W-:Y:S02]  /*0ca0*/  IMAD R2, R2, 0x4, R27 ;  /* 0x0000000402027824 */ /* 0x000fe400078e021b */
[----:B------:R-:W-:Y:S01]  /*0cb0*/  FMUL R24, R24, R23 ;  /* 0x0000001718187220 */ /* 0x000fe20000400000 */
[----:B------:R-:W-:Y:S01]  /*0cc0*/  LOP3.LUT R27, R25, R26, RZ, 0xfc, !PT ;  /* 0x0000001a191b7212 */ /* 0x000fe200078efcff */
[----:B------:R-:W-:Y:S01]  /*0cd0*/  FFMA R25, R9, R22, R13 ;  /* 0x0000001609197223 */ /* 0x000fe2000000000d */
[----:B------:R-:W-:Y:S01]  /*0ce0*/  FSETP.GEU.AND P6, PT, R21, RZ, PT ;  /* 0x000000ff1500720b */ /* 0x000fe20003fce000 */
[----:B------:R-:W-:Y:S01]  /*0cf0*/  FFMA R15, R11, R24, R15 ;  /* 0x000000180b0f7223 */ /* 0x000fe2000000000f */
[----:B------:R-:W-:-:S02]  /*0d00*/  FSEL R22, R18, RZ, P5 ;  /* 0x000000ff12167208 */ /* 0x000fc40002800000 */
[----:B------:R-:W-:Y:S02]  /*0d10*/  FSETP.GEU.AND P3, PT, R25, RZ, PT ;  /* 0x000000ff1900720b */ /* 0x000fe40003f6e000 */
[----:B------:R-:W-:Y:S02]  /*0d20*/  FSEL R21, R21, RZ, P6 ;  /* 0x000000ff15157208 */ /* 0x000fe40003000000 */
[C---:B------:R-:W-:Y:S02]  /*0d30*/  FSETP.GEU.AND P5, PT, R10.reuse, RZ, PT ;  /* 0x000000ff0a00720b */ /* 0x040fe40003fae000 */
[----:B------:R-:W-:Y:S02]  /*0d40*/  FSETP.GEU.AND P6, PT, R15, RZ, PT ;  /* 0x000000ff0f00720b */ /* 0x000fe40003fce000 */
[----:B------:R-:W-:Y:S02]  /*0d50*/  FSEL R11, R25, RZ, P3 ;  /* 0x000000ff190b7208 */ /* 0x000fe40001800000 */
[----:B------:R-:W-:Y:S01]  /*0d60*/  FSEL R18, R10, RZ, P5 ;  /* 0x000000ff0a127208 */ /* 0x000fe20002800000 */
[----:B------:R0:W-:Y:S01]  /*0d70*/  STS [R7+0x180], R22 ;  /* 0x0001801607007388 */ /* 0x0001e20000000800 */
[----:B------:R-:W-:-:S03]  /*0d80*/  FSEL R23, R15, RZ, P6 ;  /* 0x000000ff0f177208 */ /* 0x000fc60003000000 */
[----:B------:R1:W-:Y:S04]  /*0d90*/  STS [R14+0x200], R21 ;  /* 0x000200150e007388 */ /* 0x0003e80000000800 */
[----:B------:R-:W-:Y:S01]  /*0da0*/  STS [R6+0x280], R11 ;  /* 0x0002800b06007388 */ /* 0x000fe20000000800 */
[----:B------:R-:W-:-:S03]  /*0db0*/  SHF.R.U32.HI R10, RZ, 0x3, R3 ;  /* 0x00000003ff0a7819 */ /* 0x000fc60000011603 */
[----:B------:R-:W-:Y:S01]  /*0dc0*/  STS [R5+0x300], R18 ;  /* 0x0003001205007388 */ /* 0x000fe20000000800 */
[----:B------:R-:W-:-:S03]  /*0dd0*/  LOP3.LUT R3, R3, 0x7f, RZ, 0xc0, !PT ;  /* 0x0000007f03037812 */ /* 0x000fc600078ec0ff */
[----:B------:R2:W-:Y:S01]  /*0de0*/  STS [R2+0x380], R23 ;  /* 0x0003801702007388 */ /* 0x0005e20000000800 */
[----:B------:R-:W-:Y:S02]  /*0df0*/  LOP3.LUT R10, R10, 0xc, RZ, 0xc0, !PT ;  /* 0x0000000c0a0a7812 */ /* 0x000fe400078ec0ff */
[----:B------:R-:W-:Y:S01]  /*0e00*/  LOP3.LUT R15, R3, 0x80, RZ, 0xfc, !PT ;  /* 0x00000080030f7812 */ /* 0x000fe200078efcff */
[----:B------:R-:W-:Y:S01]  /*0e10*/  IMAD R20, R27, 0x19, R16 ;  /* 0x000000191b147824 */ /* 0x000fe200078e0210 */
[----:B0-----:R-:W-:Y:S02]  /*0e20*/  LOP3.LUT R7, R3, 0x100, RZ, 0xfc, !PT ;  /* 0x0000010003077812 */ /* 0x001fe400078efcff */
[C---:B------:R-:W-:Y:S02]  /*0e30*/  LOP3.LUT R13, R27.reuse, 0x18, RZ, 0xfc, !PT ;  /* 0x000000181b0d7812 */ /* 0x040fe400078efcff */
[C---:B------:R-:W-:Y:S02]  /*0e40*/  LOP3.LUT R33, R27.reuse, 0x14, RZ, 0xfc, !PT ;  /* 0x000000141b217812 */ /* 0x040fe400078efcff */
[----:B------:R-:W-:-:S02]  /*0e50*/  LOP3.LUT R35, R27, 0x10, RZ, 0xfc, !PT ;  /* 0x000000101b237812 */ /* 0x000fc400078efcff */
[C---:B------:R-:W-:Y:S02]  /*0e60*/  LOP3.LUT R9, R27.reuse, 0xc, RZ, 0xfc, !PT ;  /* 0x0000000c1b097812 */ /* 0x040fe400078efcff */
[C---:B------:R-:W-:Y:S02]  /*0e70*/  LOP3.LUT R31, R27.reuse, 0x8, RZ, 0xfc, !PT ;  /* 0x000000081b1f7812 */ /* 0x040fe400078efcff */
[C---:B------:R-:W-:Y:S02]  /*0e80*/  LOP3.LUT R29, R27.reuse, 0x1c, RZ, 0xfc, !PT ;  /* 0x0000001c1b1d7812 */ /* 0x040fe400078efcff */
[----:B------:R-:W-:Y:S02]  /*0e90*/  LOP3.LUT R17, R27, 0x4, RZ, 0xfc, !PT ;  /* 0x000000041b117812 */ /* 0x000fe400078efcff */
[C---:B------:R-:W-:Y:S01]  /*0ea0*/  LOP3.LUT R24, R3.reuse, 0x180, RZ, 0xfc, !PT ;  /* 0x0000018003187812 */ /* 0x040fe200078efcff */
[----:B------:R-:W-:Y:S01]  /*0eb0*/  VIADD R10, R10, UR4 ;  /* 0x000000040a0a7c36 */ /* 0x000fe20008000000 */
[----:B------:R-:W-:-:S02]  /*0ec0*/  LOP3.LUT R25, R3, 0x200, RZ, 0xfc, !PT ;  /* 0x0000020003197812 */ /* 0x000fc400078efcff */
[C---:B------:R-:W-:Y:S02]  /*0ed0*/  LOP3.LUT R27, R3.reuse, 0x280, RZ, 0xfc, !PT ;  /* 0x00000280031b7812 */ /* 0x040fe400078efcff */
[----:B-1----:R-:W-:Y:S02]  /*0ee0*/  SHF.R.U32.HI R14, RZ, 0x3, R15 ;  /* 0x00000003ff0e7819 */ /* 0x002fe4000001160f */
[----:B--2---:R-:W-:Y:S02]  /*0ef0*/  SHF.R.U32.HI R2, RZ, 0x3, R7 ;  /* 0x00000003ff027819 */ /* 0x004fe40000011607 */
[C---:B------:R-:W-:Y:S02]  /*0f00*/  LOP3.LUT R26, R3.reuse, 0x300, RZ, 0xfc, !PT ;  /* 0x00000300031a7812 */ /* 0x040fe400078efcff */
[----:B------:R-:W-:Y:S02]  /*0f10*/  LOP3.LUT R6, R3, 0x380, RZ, 0xfc, !PT ;  /* 0x0000038003067812 */ /* 0x000fe400078efcff */
[----:B------:R-:W-:-:S02]  /*0f20*/  SHF.R.U32.HI R15, RZ, 0x3, R24 ;  /* 0x00000003ff0f7819 */ /* 0x000fc40000011618 */
[----:B------:R-:W-:Y:S02]  /*0f30*/  SHF.R.U32.HI R5, RZ, 0x3, R25 ;  /* 0x00000003ff057819 */ /* 0x000fe40000011619 */
[----:B------:R-:W-:Y:S01]  /*0f40*/  SHF.R.U32.HI R7, RZ, 0x3, R27 ;  /* 0x00000003ff077819 */ /* 0x000fe2000001161b */
[----:B------:R-:W-:Y:S01]  /*0f50*/  IMAD R27, R3, 0x4, R10 ;  /* 0x00000004031b7824 */ /* 0x000fe200078e020a */
[----:B------:R-:W-:Y:S01]  /*0f60*/  BAR.SYNC.DEFER_BLOCKING 0x0 ;  /* 0x0000000000007b1d */ /* 0x000fe20000010000 */
[----:B------:R-:W-:Y:S02]  /*0f70*/  LOP3.LUT R14, R14, 0x1c, RZ, 0xc0, !PT ;  /* 0x0000001c0e0e7812 */ /* 0x000fe400078ec0ff */
[----:B------:R-:W-:Y:S02]  /*0f80*/  LOP3.LUT R10, R2, 0x2c, RZ, 0xc0, !PT ;  /* 0x0000002c020a7812 */ /* 0x000fe400078ec0ff */
[----:B------:R-:W-:Y:S02]  /*0f90*/  SHF.R.U32.HI R26, RZ, 0x3, R26 ;  /* 0x00000003ff1a7819 */ /* 0x000fe4000001161a */
[----:B------:R-:W-:-:S02]  /*0fa0*/  SHF.R.U32.HI R6, RZ, 0x3, R6 ;  /* 0x00000003ff067819 */ /* 0x000fc40000011606 */
[----:B------:R-:W-:Y:S02]  /*0fb0*/  LOP3.LUT R2, R15, 0x3c, RZ, 0xc0, !PT ;  /* 0x0000003c0f027812 */ /* 0x000fe400078ec0ff */
[----:B------:R-:W-:Y:S01]  /*0fc0*/  LOP3.LUT R5, R5, 0x4c, RZ, 0xc0, !PT ;  /* 0x0000004c05057812 */ /* 0x000fe200078ec0ff */
[----:B------:R-:W-:Y:S01]  /*0fd0*/  VIADD R14, R14, UR4 ;  /* 0x000000040e0e7c36 */ /* 0x000fe20008000000 */
[----:B------:R-:W-:Y:S01]  /*0fe0*/  LOP3.LUT R7, R7, 0x5c, RZ, 0xc0, !PT ;  /* 0x0000005c07077812 */ /* 0x000fe200078ec0ff */
[----:B------:R-:W-:Y:S01]  /*0ff0*/  VIADD R10, R10, UR4 ;  /* 0x000000040a0a7c36 */ /* 0x000fe20008000000 */
[----:B------:R-:W-:Y:S01]  /*1000*/  LOP3.LUT R26, R26, 0x6c, RZ, 0xc0, !PT ;  /* 0x0000006c1a1a7812 */ /* 0x000fe200078ec0ff */
[----:B------:R-:W-:Y:S01]  /*1010*/  VIADD R30, R2, UR4 ;  /* 0x00000004021e7c36 */ /* 0x000fe20008000000 */
[----:B------:R-:W-:Y:S01]  /*1020*/  LOP3.LUT R6, R6, 0x7c, RZ, 0xc0, !PT ;  /* 0x0000007c06067812 */ /* 0x000fe200078ec0ff */
[----:B------:R-:W-:Y:S02]  /*1030*/  VIADD R28, R5, UR4 ;  /* 0x00000004051c7c36 */ /* 0x000fe40008000000 */
[----:B------:R-:W-:-:S02]  /*1040*/  VIADD R2, R7, UR4 ;  /* 0x0000000407027c36 */ /* 0x000fc40008000000 */
[C---:B------:R-:W-:Y:S01]  /*1050*/  IMAD R25, R3.reuse, 0x4, R14 ;  /* 0x0000000403197824 */ /* 0x040fe200078e020e */
[----:B------:R-:W0:Y:S01]  /*1060*/  LDS R27, [R27] ;  /* 0x000000001b1b7984 */ /* 0x000e220000000800 */
[C---:B------:R-:W-:Y:S02]  /*1070*/  IMAD R15, R3.reuse, 0x4, R10 ;  /* 0x00000004030f7824 */ /* 0x040fe400078e020a */
[----:B------:R-:W-:Y:S02]  /*1080*/  VIADD R26, R26, UR4 ;  /* 0x000000041a1a7c36 */ /* 0x000fe40008000000 */
[----:B------:R-:W1:Y:S01]  /*1090*/  LDS R25, [R25+0x200] ;  /* 0x0002000019197984 */ /* 0x000e620000000800 */
[----:B------:R-:W-:Y:S01]  /*10a0*/  VIADD R24, R6, UR4 ;  /* 0x0000000406187c36 */ /* 0x000fe20008000000 */
[----:B------:R-:W-:Y:S01]  /*10b0*/  ISETP.GE.AND P1, PT, R16, 0x19, PT ;  /* 0x000000191000780c */ /* 0x000fe20003f26270 */
[C---:B------:R-:W-:Y:S01]  /*10c0*/  IMAD R14, R3.reuse, 0x4, R30 ;  /* 0x00000004030e7824 */ /* 0x040fe200078e021e */
[----:B------:R-:W2:Y:S01]  /*10d0*/  LDS R15, [R15+0x400] ;  /* 0x000400000f0f7984 */ /* 0x000ea20000000800 */
[C---:B------:R-:W-:Y:S01]  /*10e0*/  IMAD R10, R3.reuse, 0x4, R28 ;  /* 0x00000004030a7824 */ /* 0x040fe200078e021c */
[----:B------:R-:W3:Y:S01]  /*10f0*/  LDC.64 R6, c[0x0][0x238] ;  /* 0x00008e00ff067b82 */ /* 0x000ee20000000a00 */
[C---:B------:R-:W-:Y:S01]  /*1100*/  IMAD R5, R3.reuse, 0x4, R2 ;  /* 0x0000000403057824 */ /* 0x040fe200078e0202 */
[----:B------:R-:W-:Y:S01]  /*1110*/  FSETP.GTU.AND P5, PT, R22, RZ, PT ;  /* 0x000000ff1600720b */ /* 0x000fe20003fac000 */
[C---:B------:R-:W-:Y:S01]  /*1120*/  IMAD R26, R3.reuse, 0x4, R26 ;  /* 0x00000004031a7824 */ /* 0x040fe200078e021a */
[----:B------:R-:W4:Y:S01]  /*1130*/  LDS R14, [R14+0x600] ;  /* 0x000600000e0e7984 */ /* 0x000f220000000800 */
[----:B------:R-:W-:Y:S01]  /*1140*/  IMAD R2, R3, 0x4, R24 ;  /* 0x0000000403027824 */ /* 0x000fe200078e0218 */
[----:B------:R-:W-:-:S02]  /*1150*/  FSETP.GTU.AND P3, PT, R19, RZ, PT ;  /* 0x000000ff1300720b */ /* 0x000fc40003f6c000 */
[----:B------:R-:W-:Y:S01]  /*1160*/  FSETP.GTU.AND P6, PT, R18, RZ, PT ;  /* 0x000000ff1200720b */ /* 0x000fe20003fcc000 */
[----:B------:R-:W5:Y:S01]  /*1170*/  LDS R10, [R10+0x800] ;  /* 0x000800000a0a7984 */ /* 0x000f620000000800 */
[----:B------:R-:W-:Y:S01]  /*1180*/  IMAD R17, R17, 0x19, R16 ;  /* 0x0000001911117824 */ /* 0x000fe200078e0210 */
[----:B------:R-:W-:Y:S02]  /*1190*/  ULDC.64 UR4, c[0x0][0x240] ;  /* 0x0000900000047ab9 */ /* 0x000fe40000000a00 */
[----:B------:R-:W0:Y:S04]  /*11a0*/  LDS R5, [R5+0xa00] ;  /* 0x000a000005057984 */ /* 0x000e280000000800 */
[----:B------:R0:W2:Y:S04]  /*11b0*/  LDS R3, [R26+0xc00] ;  /* 0x000c00001a037984 */ /* 0x0000a80000000800 */
[----:B------:R-:W2:Y:S01]  /*11c0*/  LDS R2, [R2+0xe00] ;  /* 0x000e000002027984 */ /* 0x000ea20000000800 */
[----:B------:R-:W-:-:S02]  /*11d0*/  SEL R24, RZ, 0x1, P5 ;  /* 0x00000001ff187807 */ /* 0x000fc40002800000 */
[----:B------:R-:W-:Y:S02]  /*11e0*/  FSETP.GTU.AND P5, PT, R11, RZ, PT ;  /* 0x000000ff0b00720b */ /* 0x000fe40003fac000 */
[----:B------:R-:W-:Y:S02]  /*11f0*/  SEL R19, RZ, 0x1, P4 ;  /* 0x00000001ff137807 */ /* 0x000fe40002000000 */
[----:B------:R-:W-:Y:S02]  /*1200*/  SEL R11, RZ, 0x1, P3 ;  /* 0x00000001ff0b7807 */ /* 0x000fe40001800000 */
[----:B------:R-:W-:Y:S01]  /*1210*/  FSETP.GTU.AND P4, PT, R21, RZ, PT ;  /* 0x000000ff1500720b */ /* 0x000fe20003f8c000 */
[----:B---3--:R-:W-:Y:S01]  /*1220*/  IMAD.WIDE R20, R20, 0x4, R6 ;  /* 0x0000000414147825 */ /* 0x008fe200078e0206 */
[----:B------:R-:W-:Y:S02]  /*1230*/  FSETP.GTU.AND P3, PT, R23, RZ, PT ;  /* 0x000000ff1700720b */ /* 0x000fe40003f6c000 */
[----:B------:R-:W-:Y:S01]  /*1240*/  SEL R22, RZ, 0x1, P2 ;  /* 0x00000001ff167807 */ /* 0x000fe20001000000 */
[--C-:B------:R-:W-:Y:S01]  /*1250*/  IMAD R4, R13, 0x19, R16.reuse ;  /* 0x000000190d047824 */ /* 0x100fe200078e0210 */
[----:B------:R-:W-:Y:S01]  /*1260*/  SEL R23, RZ, 0x1, P3 ;  /* 0x00000001ff177807 */ /* 0x000fe20001800000 */
[--C-:B------:R-:W-:Y:S01]  /*1270*/  IMAD R8, R31, 0x19, R16.reuse ;  /* 0x000000191f087824 */ /* 0x100fe200078e0210 */
[----:B0-----:R-:W-:Y:S01]  /*1280*/  SEL R26, RZ, 0x1, P6 ;  /* 0x00000001ff1a7807 */ /* 0x001fe20003000000 */
[----:B------:R-:W-:Y:S01]  /*1290*/  IMAD R12, R33, 0x19, R16 ;  /* 0x00000019210c7824 */ /* 0x000fe200078e0210 */
[----:B------:R-:W-:Y:S01]  /*12a0*/  PRMT R24, R19, 0x3340, R24 ;  /* 0x0000334013187816 */ /* 0x000fe20000000018 */
[----:B------:R-:W-:-:S02]  /*12b0*/  IMAD R13, R35, 0x19, R16 ;  /* 0x00000019230d7824 */ /* 0x000fc400078e0210 */
[--C-:B------:R-:W-:Y:S01]  /*12c0*/  IMAD R9, R9, 0x19, R16.reuse ;  /* 0x0000001909097824 */ /* 0x100fe200078e0210 */
[----:B------:R0:W-:Y:S01]  /*12d0*/  @!P1 STG.E desc[UR6][R20.64], R27 ;  /* 0x0000001b14009986 */ /* 0x0001e2000c101906 */
[----:B------:R-:W-:Y:S01]  /*12e0*/  IMAD R16, R29, 0x19, R16 ;  /* 0x000000191d107824 */ /* 0x000fe200078e0210 */
[----:B------:R-:W-:Y:S01]  /*12f0*/  SEL R28, RZ, 0x1, P5 ;  /* 0x00000001ff1c7807 */ /* 0x000fe20002800000 */
[----:B------:R-:W-:Y:S01]  /*1300*/  IMAD.WIDE R18, R17, 0x4, R6 ;  /* 0x0000000411127825 */ /* 0x000fe200078e0206 */
[----:B------:R-:W-:Y:S02]  /*1310*/  SEL R29, RZ, 0x1, P4 ;  /* 0x00000001ff1d7807 */ /* 0x000fe40002000000 */
[----:B------:R-:W-:Y:S02]  /*1320*/  PRMT R17, R22, 0x3340, R11 ;  /* 0x0000334016117816 */ /* 0x000fe4000000000b */
[----:B------:R-:W-:Y:S01]  /*1330*/  PRMT R11, R26, 0x3340, R23 ;  /* 0x000033401a0b7816 */ /* 0x000fe20000000017 */
[----:B------:R-:W-:Y:S01]  /*1340*/  IMAD.WIDE R22, R13, 0x4, R6 ;  /* 0x000000040d167825 */ /* 0x000fe200078e0206 */
[----:B------:R-:W-:-:S03]  /*1350*/  PRMT R26, R29, 0x3340, R28 ;  /* 0x000033401d1a7816 */ /* 0x000fc6000000001c */
[--C-:B0-----:R-:W-:Y:S01]  /*1360*/  IMAD.WIDE R20, R8, 0x4, R6.reuse ;  /* 0x0000000408147825 */ /* 0x101fe200078e0206 */
[----:B-1----:R0:W-:Y:S03]  /*1370*/  @!P1 STG.E desc[UR6][R18.64], R25 ;  /* 0x0000001912009986 */ /* 0x0021e6000c101906 */
[--C-:B------:R-:W-:Y:S01]  /*1380*/  IMAD.WIDE R8, R9, 0x4, R6.reuse ;  /* 0x0000000409087825 */ /* 0x100fe200078e0206 */
[----:B--2---:R1:W-:Y:S03]  /*1390*/  @!P1 STG.E desc[UR6][R20.64], R15 ;  /* 0x0000000f14009986 */ /* 0x0043e6000c101906 */
[--C-:B------:R-:W-:Y:S01]  /*13a0*/  IMAD.WIDE R12, R12, 0x4, R6.reuse ;  /* 0x000000040c0c7825 */ /* 0x100fe200078e0206 */
[----:B----4-:R1:W-:Y:S03]  /*13b0*/  @!P1 STG.E desc[UR6][R8.64], R14 ;  /* 0x0000000e08009986 */ /* 0x0103e6000c101906 */
[--C-:B------:R-:W-:Y:S01]  /*13c0*/  IMAD.WIDE R28, R4, 0x4, R6.reuse ;  /* 0x00000004041c7825 */ /* 0x100fe200078e0206 */
[----:B0-----:R-:W-:Y:S01]  /*13d0*/  IADD3 R18, P2, R0, UR4, RZ ;  /* 0x0000000400127c10 */ /* 0x001fe2000ff5e0ff */
[----:B-----5:R1:W-:Y:S02]  /*13e0*/  @!P1 STG.E desc[UR6][R22.64], R10 ;  /* 0x0000000a16009986 */ /* 0x0203e4000c101906 */
[----:B------:R-:W-:-:S02]  /*13f0*/  IMAD.WIDE R6, R16, 0x4, R6 ;  /* 0x0000000410067825 */ /* 0x000fc400078e0206 */
[----:B------:R1:W-:Y:S01]  /*1400*/  @!P1 STG.E desc[UR6][R12.64], R5 ;  /* 0x000000050c009986 */ /* 0x0003e2000c101906 */
[----:B------:R-:W-:-:S03]  /*1410*/  LEA.HI.X.SX32 R19, R0, UR5, 0x1, P2 ;  /* 0x0000000500137c11 */ /* 0x000fc600090f0eff */
[----:B------:R1:W-:Y:S01]  /*1420*/  @!P1 STG.E desc[UR6][R28.64], R3 ;  /* 0x000000031c009986 */ /* 0x0003e2000c101906 */
[----:B------:R-:W-:-:S03]  /*1430*/  PRMT R24, R17, 0x5410, R24 ;  /* 0x0000541011187816 */ /* 0x000fc60000000018 */
[----:B------:R1:W-:Y:S01]  /*1440*/  @!P1 STG.E desc[UR6][R6.64], R2 ;  /* 0x0000000206009986 */ /* 0x0003e2000c101906 */
[----:B------:R-:W-:Y:S01]  /*1450*/  PRMT R25, R26, 0x5410, R11 ;  /* 0x000054101a197816 */ /* 0x000fe2000000000b */
[----:B------:R-:W-:Y:S06]  /*1460*/  @P0 EXIT ;  /* 0x000000000000094d */ /* 0x000fec0003800000 */
[----:B------:R-:W-:Y:S01]  /*1470*/  STG.E.64 desc[UR6][R18.64], R24 ;  /* 0x0000001812007986 */ /* 0x000fe2000c101b06 */
[----:B------:R-:W-:Y:S05]  /*1480*/  EXIT ;  /* 0x000000000000794d */ /* 0x000fea0003800000 */
.L_x_0:
[----:B------:R-:W-:-:S00]  /*1490*/  BRA `(.L_x_0) ;  /* 0xfffffffc00fc7947 */ /* 0x000fc0000383ffff */
[----:B------:R-:W-:-:S00]  /*14a0*/  NOP ;  /* 0x0000000000007918 */ /* 0x000fc00000000000 */
        /* <DEDUP_REMOVED lines=13> */
.L_x_1:


//--------------------- .nv.global.init           --------------------------
	.section	.nv.global.init,"aw",@progbits
.nv.global.init:
	.type		_$_str,@object
	.size		_$_str,(_$_str_$_2 - _$_str)
_$_str:
        /*0000*/ 	.byte	0x5f, 0x5f, 0x43, 0x55, 0x44, 0x41, 0x5f, 0x46, 0x54, 0x5a, 0x00
	.type		_$_str_$_2,@object
	.size		_$_str_$_2,(.L_1 - _$_str_$_2)
_$_str_$_2:
        /*000b*/ 	.byte	0x5f, 0x5f, 0x43, 0x55, 0x44, 0x41, 0x5f, 0x50, 0x52, 0x45, 0x43, 0x5f, 0x53, 0x51, 0x52, 0x54
        /*001b*/ 	.byte	0x00
.L_1:


//--------------------- .nv.shared.triton_poi_fused__native_batch_norm_legit_no_training_relu_threshold_backward_12 --------------------------
	.section	.nv.shared.triton_poi_fused__native_batch_norm_legit_no_training_relu_threshold_backward_12,"aw",@nobits
	.sectionflags	@""
	.align	16
	.zero		1024


//--------------------- .nv.constant0.triton_poi_fused__native_batch_norm_legit_no_training_relu_threshold_backward_12 --------------------------
	.section	.nv.constant0.triton_poi_fused__native_batch_norm_legit_no_training_relu_threshold_backward_12,"a",@progbits
	.sectionflags	@""
	.align	4
.nv.constant0.triton_poi_fused__native_batch_norm_legit_no_training_relu_threshold_backward_12:
	.zero		592
